//
// Generated by NVIDIA NVVM Compiler
//
// Compiler Build ID: CL-36424714
// Cuda compilation tools, release 13.0, V13.0.88
// Based on NVVM 20.0.0
//

.version 9.0
.target sm_100
.address_size 64

	// .globl	_Z22Brent_Kung_scan_kernelPfS_j
// _ZZ22Brent_Kung_scan_kernelPfS_jE2XY has been demoted

.visible .entry _Z22Brent_Kung_scan_kernelPfS_j(
	.param .u64 .ptr .align 1 _Z22Brent_Kung_scan_kernelPfS_j_param_0,
	.param .u64 .ptr .align 1 _Z22Brent_Kung_scan_kernelPfS_j_param_1,
	.param .u32 _Z22Brent_Kung_scan_kernelPfS_j_param_2
)
{
	.reg .pred 	%p<16>;
	.reg .b32 	%r<49>;
	.reg .b32 	%f<35>;
	.reg .b64 	%rd<13>;
	// demoted variable
	.shared .align 4 .b8 _ZZ22Brent_Kung_scan_kernelPfS_jE2XY[4096];
	ld.param.u64 	%rd3, [_Z22Brent_Kung_scan_kernelPfS_j_param_0];
	ld.param.u64 	%rd4, [_Z22Brent_Kung_scan_kernelPfS_j_param_1];
	ld.param.u32 	%r11, [_Z22Brent_Kung_scan_kernelPfS_j_param_2];
	cvta.to.global.u64 	%rd1, %rd4;
	cvta.to.global.u64 	%rd2, %rd3;
	mov.u32 	%r12, %ctaid.x;
	mov.u32 	%r1, %ntid.x;
	mul.lo.s32 	%r13, %r12, %r1;
	shl.b32 	%r14, %r13, 1;
	mov.u32 	%r2, %tid.x;
	add.s32 	%r3, %r14, %r2;
	setp.ge.u32 	%p1, %r3, %r11;
	shl.b32 	%r15, %r2, 2;
	mov.u32 	%r16, _ZZ22Brent_Kung_scan_kernelPfS_jE2XY;
	add.s32 	%r4, %r16, %r15;
	@%p1 bra 	$L__BB0_2;
	mul.wide.u32 	%rd5, %r3, 4;
	add.s64 	%rd6, %rd2, %rd5;
	ld.global.f32 	%f1, [%rd6];
	st.shared.f32 	[%r4], %f1;
$L__BB0_2:
	add.s32 	%r5, %r3, %r1;
	setp.ge.u32 	%p2, %r5, %r11;
	shl.b32 	%r17, %r1, 2;
	add.s32 	%r6, %r4, %r17;
	@%p2 bra 	$L__BB0_4;
	mul.wide.u32 	%rd7, %r5, 4;
	add.s64 	%rd8, %rd2, %rd7;
	ld.global.f32 	%f2, [%rd8];
	st.shared.f32 	[%r6], %f2;
$L__BB0_4:
	shl.b32 	%r19, %r2, 1;
	add.s32 	%r7, %r19, 2;
	mov.b32 	%r48, 1;
$L__BB0_5:
	bar.sync 	0;
	mul.lo.s32 	%r9, %r48, %r7;
	setp.gt.u32 	%p3, %r9, 1024;
	@%p3 bra 	$L__BB0_7;
	shl.b32 	%r20, %r9, 2;
	add.s32 	%r22, %r16, %r20;
	ld.shared.f32 	%f3, [%r22+-4];
	shl.b32 	%r23, %r48, 2;
	add.s32 	%r24, %r22, %r23;
	ld.shared.f32 	%f4, [%r24+-4];
	add.f32 	%f5, %f3, %f4;
	st.shared.f32 	[%r24+-4], %f5;
$L__BB0_7:
	shl.b32 	%r48, %r48, 1;
	setp.le.u32 	%p4, %r48, %r1;
	@%p4 bra 	$L__BB0_5;
	bar.sync 	0;
	setp.ne.s32 	%p5, %r2, 0;
	@%p5 bra 	$L__BB0_10;
	ld.shared.f32 	%f6, [_ZZ22Brent_Kung_scan_kernelPfS_jE2XY+2044];
	ld.shared.f32 	%f7, [_ZZ22Brent_Kung_scan_kernelPfS_jE2XY+3068];
	add.f32 	%f8, %f6, %f7;
	st.shared.f32 	[_ZZ22Brent_Kung_scan_kernelPfS_jE2XY+3068], %f8;
$L__BB0_10:
	bar.sync 	0;
	setp.gt.u32 	%p6, %r2, 2;
	@%p6 bra 	$L__BB0_12;
	shl.b32 	%r25, %r7, 9;
	add.s32 	%r27, %r16, %r25;
	ld.shared.f32 	%f9, [%r27+-4];
	ld.shared.f32 	%f10, [%r27+508];
	add.f32 	%f11, %f9, %f10;
	st.shared.f32 	[%r27+508], %f11;
$L__BB0_12:
	bar.sync 	0;
	setp.gt.u32 	%p7, %r2, 6;
	@%p7 bra 	$L__BB0_14;
	shl.b32 	%r28, %r7, 8;
	add.s32 	%r30, %r16, %r28;
	ld.shared.f32 	%f12, [%r30+-4];
	ld.shared.f32 	%f13, [%r30+252];
	add.f32 	%f14, %f12, %f13;
	st.shared.f32 	[%r30+252], %f14;
$L__BB0_14:
	bar.sync 	0;
	setp.gt.u32 	%p8, %r2, 14;
	@%p8 bra 	$L__BB0_16;
	shl.b32 	%r31, %r7, 7;
	add.s32 	%r33, %r16, %r31;
	ld.shared.f32 	%f15, [%r33+-4];
	ld.shared.f32 	%f16, [%r33+124];
	add.f32 	%f17, %f15, %f16;
	st.shared.f32 	[%r33+124], %f17;
$L__BB0_16:
	bar.sync 	0;
	setp.gt.u32 	%p9, %r2, 30;
	@%p9 bra 	$L__BB0_18;
	shl.b32 	%r34, %r7, 6;
	add.s32 	%r36, %r16, %r34;
	ld.shared.f32 	%f18, [%r36+-4];
	ld.shared.f32 	%f19, [%r36+60];
	add.f32 	%f20, %f18, %f19;
	st.shared.f32 	[%r36+60], %f20;
$L__BB0_18:
	bar.sync 	0;
	setp.gt.u32 	%p10, %r2, 62;
	@%p10 bra 	$L__BB0_20;
	shl.b32 	%r37, %r7, 5;
	add.s32 	%r39, %r16, %r37;
	ld.shared.f32 	%f21, [%r39+-4];
	ld.shared.f32 	%f22, [%r39+28];
	add.f32 	%f23, %f21, %f22;
	st.shared.f32 	[%r39+28], %f23;
$L__BB0_20:
	bar.sync 	0;
	setp.gt.u32 	%p11, %r2, 126;
	@%p11 bra 	$L__BB0_22;
	shl.b32 	%r40, %r7, 4;
	add.s32 	%r42, %r16, %r40;
	ld.shared.f32 	%f24, [%r42+-4];
	ld.shared.f32 	%f25, [%r42+12];
	add.f32 	%f26, %f24, %f25;
	st.shared.f32 	[%r42+12], %f26;
$L__BB0_22:
	bar.sync 	0;
	setp.gt.u32 	%p12, %r2, 254;
	@%p12 bra 	$L__BB0_24;
	shl.b32 	%r43, %r7, 3;
	add.s32 	%r45, %r16, %r43;
	ld.shared.f32 	%f27, [%r45+-4];
	ld.shared.f32 	%f28, [%r45+4];
	add.f32 	%f29, %f27, %f28;
	st.shared.f32 	[%r45+4], %f29;
$L__BB0_24:
	bar.sync 	0;
	setp.gt.u32 	%p13, %r2, 510;
	@%p13 bra 	$L__BB0_26;
	add.s32 	%r47, %r4, %r15;
	ld.shared.f32 	%f30, [%r47+4];
	ld.shared.f32 	%f31, [%r47+8];
	add.f32 	%f32, %f30, %f31;
	st.shared.f32 	[%r47+8], %f32;
$L__BB0_26:
	setp.ge.u32 	%p14, %r3, %r11;
	bar.sync 	0;
	@%p14 bra 	$L__BB0_28;
	ld.shared.f32 	%f33, [%r4];
	mul.wide.u32 	%rd9, %r3, 4;
	add.s64 	%rd10, %rd1, %rd9;
	st.global.f32 	[%rd10], %f33;
$L__BB0_28:
	setp.ge.u32 	%p15, %r5, %r11;
	@%p15 bra 	$L__BB0_30;
	ld.shared.f32 	%f34, [%r6];
	mul.wide.u32 	%rd11, %r5, 4;
	add.s64 	%rd12, %rd1, %rd11;
	st.global.f32 	[%rd12], %f34;
$L__BB0_30:
	ret;

}


// ===== COMPILED SASS (sm_100) =====

	.target	sm_100

	.elftype	@"ET_EXEC"


//--------------------- .note.nv.tkinfo           --------------------------
	.section	.note.nv.tkinfo,"",@"SHT_NOTE"
	.sectionflags	@"SHF_NOTE_NV_TKINFO"
	.tkinfo
        /*0018*/ 	.word	0x00000002
        /*0030*/ 	.string	""
        /*0030*/ 	.string	"ptxas"
        /*0030*/ 	.string	"Cuda compilation tools, release 13.0, V13.0.88"
        /*0030*/ 	.string	"Build cuda_13.0.r13.0/compiler.36424714_0"
        /*0030*/ 	.string	"-arch sm_100 -m 64 "



//--------------------- .note.nv.cuinfo           --------------------------
	.section	.note.nv.cuinfo,"",@"SHT_NOTE"
	.sectionflags	@"SHF_NOTE_NV_CUINFO"
        /*0018*/ 	.short	0x0002
        /*001a*/ 	.short	0x0064
        /*001c*/ 	.short	0x0082
	.zero		2


//--------------------- .nv.info                  --------------------------
	.section	.nv.info,"",@"SHT_CUDA_INFO"
	.align	4


	//----- nvinfo : EIATTR_REGCOUNT
	.align		4
        /*0000*/ 	.byte	0x04, 0x2f
        /*0002*/ 	.short	(.L_1 - .L_0)
	.align		4
.L_0:
        /*0004*/ 	.word	index@(_Z22Brent_Kung_scan_kernelPfS_j)
        /*0008*/ 	.word	0x00000012


	//----- nvinfo : EIATTR_FRAME_SIZE
	.align		4
.L_1:
        /*000c*/ 	.byte	0x04, 0x11
        /*000e*/ 	.short	(.L_3 - .L_2)
	.align		4
.L_2:
        /*0010*/ 	.word	index@(_Z22Brent_Kung_scan_kernelPfS_j)
        /*0014*/ 	.word	0x00000000


	//----- nvinfo : EIATTR_MIN_STACK_SIZE
	.align		4
.L_3:
        /*0018*/ 	.byte	0x04, 0x12
        /*001a*/ 	.short	(.L_5 - .L_4)
	.align		4
.L_4:
        /*001c*/ 	.word	index@(_Z22Brent_Kung_scan_kernelPfS_j)
        /*0020*/ 	.word	0x00000000
.L_5:


//--------------------- .nv.compat                --------------------------
	.section	.nv.compat,"",@"SHT_CUDA_COMPAT_INFO"
	.align	4
        /*0000*/ 	.byte	0x02, 0x09, 0x00, 0x00, 0x02, 0x02, 0x01, 0x00, 0x02, 0x05, 0x05, 0x00, 0x03, 0x07, 0x01, 0x01
        /*0010*/ 	.byte	0x02, 0x03, 0x00, 0x00, 0x02, 0x06, 0x01, 0x00, 0x04, 0x0b, 0x08, 0x00, 0x09, 0x00, 0x00, 0x00
        /*0020*/ 	.byte	0x00, 0x00, 0x00, 0x00


//--------------------- .nv.info._Z22Brent_Kung_scan_kernelPfS_j --------------------------
	.section	.nv.info._Z22Brent_Kung_scan_kernelPfS_j,"",@"SHT_CUDA_INFO"
	.sectionflags	@""
	.align	4


	//----- nvinfo : EIATTR_CUDA_API_VERSION
	.align		4
        /*0000*/ 	.byte	0x04, 0x37
        /*0002*/ 	.short	(.L_7 - .L_6)
.L_6:
        /*0004*/ 	.word	0x00000082


	//----- nvinfo : EIATTR_KPARAM_INFO
	.align		4
.L_7:
        /*0008*/ 	.byte	0x04, 0x17
        /*000a*/ 	.short	(.L_9 - .L_8)
.L_8:
        /*000c*/ 	.word	0x00000000
        /*0010*/ 	.short	0x0002
        /*0012*/ 	.short	0x0010
        /*0014*/ 	.byte	0x00, 0xf0, 0x11, 0x00


	//----- nvinfo : EIATTR_KPARAM_INFO
	.align		4
.L_9:
        /*0018*/ 	.byte	0x04, 0x17
        /*001a*/ 	.short	(.L_11 - .L_10)
.L_10:
        /*001c*/ 	.word	0x00000000
        /*0020*/ 	.short	0x0001
        /*0022*/ 	.short	0x0008
        /*0024*/ 	.byte	0x00, 0xf5, 0x21, 0x00


	//----- nvinfo : EIATTR_KPARAM_INFO
	.align		4
.L_11:
        /*0028*/ 	.byte	0x04, 0x17
        /*002a*/ 	.short	(.L_13 - .L_12)
.L_12:
        /*002c*/ 	.word	0x00000000
        /*0030*/ 	.short	0x0000
        /*0032*/ 	.short	0x0000
        /*0034*/ 	.byte	0x00, 0xf5, 0x21, 0x00


	//----- nvinfo : EIATTR_SPARSE_MMA_MASK
	.align		4
.L_13:
        /*0038*/ 	.byte	0x03, 0x50
        /*003a*/ 	.short	0x0000


	//----- nvinfo : EIATTR_MAXREG_COUNT
	.align		4
        /*003c*/ 	.byte	0x03, 0x1b
        /*003e*/ 	.short	0x00ff


	//----- nvinfo : EIATTR_NUM_BARRIERS
	.align		4
        /*0040*/ 	.byte	0x02, 0x4c
        /*0042*/ 	.byte	0x01
	.zero		1


	//----- nvinfo : EIATTR_MERCURY_ISA_VERSION
	.align		4
        /*0044*/ 	.byte	0x03, 0x5f
        /*0046*/ 	.short	0x0101


	//----- nvinfo : EIATTR_VRC_CTA_INIT_COUNT
	.align		4
        /*0048*/ 	.byte	0x02, 0x4a
	.zero		1
	.zero		1


	//----- nvinfo : EIATTR_EXIT_INSTR_OFFSETS
	.align		4
        /*004c*/ 	.byte	0x04, 0x1c
        /*004e*/ 	.short	(.L_15 - .L_14)


	//   ....[0]....
.L_14:
        /*0050*/ 	.word	0x00000770


	//   ....[1]....
        /*0054*/ 	.word	0x000007c0


	//----- nvinfo : EIATTR_CBANK_PARAM_SIZE
	.align		4
.L_15:
        /*0058*/ 	.byte	0x03, 0x19
        /*005a*/ 	.short	0x0014


	//----- nvinfo : EIATTR_PARAM_CBANK
	.align		4
        /*005c*/ 	.byte	0x04, 0x0a
        /*005e*/ 	.short	(.L_17 - .L_16)
	.align		4
.L_16:
        /*0060*/ 	.word	index@(.nv.constant0._Z22Brent_Kung_scan_kernelPfS_j)
        /*0064*/ 	.short	0x0380
        /*0066*/ 	.short	0x0014


	//----- nvinfo : EIATTR_SW_WAR
	.align		4
.L_17:
        /*0068*/ 	.byte	0x04, 0x36
        /*006a*/ 	.short	(.L_19 - .L_18)
.L_18:
        /*006c*/ 	.word	0x00000008
.L_19:


//--------------------- .nv.callgraph             --------------------------
	.section	.nv.callgraph,"",@"SHT_CUDA_CALLGRAPH"
	.align	4
	.sectionentsize	8
	.align		4
        /*0000*/ 	.word	0x00000000
	.align		4
        /*0004*/ 	.word	0xffffffff
	.align		4
        /*0008*/ 	.word	0x00000000
	.align		4
        /*000c*/ 	.word	0xfffffffe
	.align		4
        /*0010*/ 	.word	0x00000000
	.align		4
        /*0014*/ 	.word	0xfffffffd
	.align		4
        /*0018*/ 	.word	0x00000000
	.align		4
        /*001c*/ 	.word	0xfffffffc


//--------------------- .text._Z22Brent_Kung_scan_kernelPfS_j --------------------------
	.section	.text._Z22Brent_Kung_scan_kernelPfS_j,"ax",@progbits
	.align	128
        .global         _Z22Brent_Kung_scan_kernelPfS_j
        .type           _Z22Brent_Kung_scan_kernelPfS_j,@function
        .size           _Z22Brent_Kung_scan_kernelPfS_j,(.L_x_2 - _Z22Brent_Kung_scan_kernelPfS_j)
        .other          _Z22Brent_Kung_scan_kernelPfS_j,@"STO_CUDA_ENTRY STV_DEFAULT"
_Z22Brent_Kung_scan_kernelPfS_j:
.text._Z22Brent_Kung_scan_kernelPfS_j:
[----:B------:R-:W-:Y:S01]  /*0000*/  LDC R1, c[0x0][0x37c] ;  /* 0x0000df00ff017b82 */ /* 0x000fe20000000800 */
[----:B------:R-:W0:Y:S07]  /*0010*/  S2R R3, SR_TID.X ;  /* 0x0000000000037919 */ /* 0x000e2e0000002100 */
[----:B------:R-:W1:Y:S01]  /*0020*/  S2UR UR4, SR_CTAID.X ;  /* 0x00000000000479c3 */ /* 0x000e620000002500 */
[----:B------:R-:W2:Y:S01]  /*0030*/  LDCU UR5, c[0x0][0x390] ;  /* 0x00007200ff0577ac */ /* 0x000ea20008000800 */
[----:B------:R-:W3:Y:S06]  /*0040*/  LDCU.64 UR6, c[0x0][0x358] ;  /* 0x00006b00ff0677ac */ /* 0x000eec0008000a00 */
[----:B------:R-:W1:Y:S02]  /*0050*/  LDC R15, c[0x0][0x360] ;  /* 0x0000d800ff0f7b82 */ /* 0x000e640000000800 */
[----:B-1----:R-:W-:-:S04]  /*0060*/  IMAD R2, R15, UR4, RZ ;  /* 0x000000040f027c24 */ /* 0x002fc8000f8e02ff */
[----:B0-----:R-:W-:-:S04]  /*0070*/  IMAD R2, R2, 0x2, R3 ;  /* 0x0000000202027824 */ /* 0x001fc800078e0203 */
[C---:B------:R-:W-:Y:S01]  /*0080*/  IMAD.IADD R0, R2.reuse, 0x1, R15 ;  /* 0x0000000102007824 */ /* 0x040fe200078e020f */
[----:B--2---:R-:W-:-:S04]  /*0090*/  ISETP.GE.U32.AND P0, PT, R2, UR5, PT ;  /* 0x0000000502007c0c */ /* 0x004fc8000bf06070 */
[----:B------:R-:W-:-:S09]  /*00a0*/  ISETP.GE.U32.AND P1, PT, R0, UR5, PT ;  /* 0x0000000500007c0c */ /* 0x000fd2000bf26070 */
[----:B------:R-:W0:Y:S08]  /*00b0*/  @!P0 LDC.64 R10, c[0x0][0x380] ;  /* 0x0000e000ff0a8b82 */ /* 0x000e300000000a00 */
[----:B------:R-:W1:Y:S01]  /*00c0*/  @!P1 LDC.64 R12, c[0x0][0x380] ;  /* 0x0000e000ff0c9b82 */ /* 0x000e620000000a00 */
[----:B0-----:R-:W-:-:S06]  /*00d0*/  @!P0 IMAD.WIDE.U32 R10, R2, 0x4, R10 ;  /* 0x00000004020a8825 */ /* 0x001fcc00078e000a */
[----:B---3--:R-:W2:Y:S01]  /*00e0*/  @!P0 LDG.E R11, desc[UR6][R10.64] ;  /* 0x000000060a0b8981 */ /* 0x008ea2000c1e1900 */
[----:B-1----:R-:W-:-:S06]  /*00f0*/  @!P1 IMAD.WIDE.U32 R12, R0, 0x4, R12 ;  /* 0x00000004000c9825 */ /* 0x002fcc00078e000c */
[----:B------:R-:W3:Y:S01]  /*0100*/  @!P1 LDG.E R13, desc[UR6][R12.64] ;  /* 0x000000060c0d9981 */ /* 0x000ee2000c1e1900 */
[----:B------:R-:W0:Y:S01]  /*0110*/  S2UR UR5, SR_CgaCtaId ;  /* 0x00000000000579c3 */ /* 0x000e220000008800 */
[----:B------:R-:W-:Y:S02]  /*0120*/  UMOV UR4, 0x400 ;  /* 0x0000040000047882 */ /* 0x000fe40000000000 */
[----:B0-----:R-:W-:-:S06]  /*0130*/  ULEA UR4, UR5, UR4, 0x18 ;  /* 0x0000000405047291 */ /* 0x001fcc000f8ec0ff */
[----:B------:R-:W-:-:S05]  /*0140*/  IMAD.U32 R8, RZ, RZ, UR4 ;  /* 0x00000004ff087e24 */ /* 0x000fca000f8e00ff */
[----:B------:R-:W-:-:S05]  /*0150*/  LEA R6, R3, R8, 0x2 ;  /* 0x0000000803067211 */ /* 0x000fca00078e10ff */
[----:B------:R-:W-:Y:S01]  /*0160*/  IMAD R4, R15, 0x4, R6 ;  /* 0x000000040f047824 */ /* 0x000fe200078e0206 */
[----:B------:R-:W-:Y:S01]  /*0170*/  LEA R5, R3, 0x2, 0x1 ;  /* 0x0000000203057811 */ /* 0x000fe200078e08ff */
[----:B------:R-:W-:Y:S01]  /*0180*/  IMAD.MOV.U32 R14, RZ, RZ, 0x1 ;  /* 0x00000001ff0e7424 */ /* 0x000fe200078e00ff */
[----:B--2---:R0:W-:Y:S04]  /*0190*/  @!P0 STS [R6], R11 ;  /* 0x0000000b06008388 */ /* 0x0041e80000000800 */
[----:B---3--:R0:W-:Y:S02]  /*01a0*/  @!P1 STS [R4], R13 ;  /* 0x0000000d04009388 */ /* 0x0081e40000000800 */
.L_x_0:
[----:B------:R-:W-:Y:S01]  /*01b0*/  IMAD R7, R5, R14, RZ ;  /* 0x0000000e05077224 */ /* 0x000fe200078e02ff */
[----:B------:R-:W-:Y:S04]  /*01c0*/  BAR.SYNC.DEFER_BLOCKING 0x0 ;  /* 0x0000000000007b1d */ /* 0x000fe80000010000 */
[----:B------:R-:W-:-:S13]  /*01d0*/  ISETP.GT.U32.AND P0, PT, R7, 0x400, PT ;  /* 0x000004000700780c */ /* 0x000fda0003f04070 */
[----:B------:R-:W-:-:S05]  /*01e0*/  @!P0 LEA R7, R7, R8, 0x2 ;  /* 0x0000000807078211 */ /* 0x000fca00078e10ff */
[C---:B------:R-:W-:Y:S02]  /*01f0*/  @!P0 IMAD R9, R14.reuse, 0x4, R7 ;  /* 0x000000040e098824 */ /* 0x040fe400078e0207 */
[----:B------:R-:W-:Y:S01]  /*0200*/  @!P0 LDS R7, [R7+-0x4] ;  /* 0xfffffc0007078984 */ /* 0x000fe20000000800 */
[----:B------:R-:W-:-:S03]  /*0210*/  IMAD.SHL.U32 R14, R14, 0x2, RZ ;  /* 0x000000020e0e7824 */ /* 0x000fc600078e00ff */
[----:B------:R-:W1:Y:S02]  /*0220*/  @!P0 LDS R10, [R9+-0x4] ;  /* 0xfffffc00090a8984 */ /* 0x000e640000000800 */
[----:B-1----:R-:W-:-:S05]  /*0230*/  @!P0 FADD R10, R7, R10 ;  /* 0x0000000a070a8221 */ /* 0x002fca0000000000 */
[----:B------:R1:W-:Y:S01]  /*0240*/  @!P0 STS [R9+-0x4], R10 ;  /* 0xfffffc0a09008388 */ /* 0x0003e20000000800 */
[----:B------:R-:W-:-:S13]  /*0250*/  ISETP.GT.U32.AND P0, PT, R14, R15, PT ;  /* 0x0000000f0e00720c */ /* 0x000fda0003f04070 */
[----:B-1----:R-:W-:Y:S05]  /*0260*/  @!P0 BRA `(.L_x_0) ;  /* 0xfffffffc00d08947 */ /* 0x002fea000383ffff */
[----:B------:R-:W-:Y:S01]  /*0270*/  BAR.SYNC.DEFER_BLOCKING 0x0 ;  /* 0x0000000000007b1d */ /* 0x000fe20000010000 */
[C---:B------:R-:W-:Y:S02]  /*0280*/  ISETP.NE.AND P1, PT, R3.reuse, RZ, PT ;  /* 0x000000ff0300720c */ /* 0x040fe40003f25270 */
[----:B------:R-:W-:-:S03]  /*0290*/  ISETP.GT.U32.AND P0, PT, R3, 0x2, PT ;  /* 0x000000020300780c */ /* 0x000fc60003f04070 */
[----:B------:R-:W1:Y:S08]  /*02a0*/  LDCU UR4, c[0x0][0x390] ;  /* 0x00007200ff0477ac */ /* 0x000e700008000800 */
[----:B------:R-:W2:Y:S01]  /*02b0*/  @!P1 S2R R10, SR_CgaCtaId ;  /* 0x00000000000a9919 */ /* 0x000ea20000008800 */
[----:B------:R-:W-:Y:S02]  /*02c0*/  @!P1 MOV R5, 0x400 ;  /* 0x0000040000059802 */ /* 0x000fe40000000f00 */
[----:B------:R-:W-:-:S02]  /*02d0*/  @!P0 LEA R7, R3, 0x400, 0xa ;  /* 0x0000040003078811 */ /* 0x000fc400078e50ff */
[----:B--2---:R-:W-:-:S04]  /*02e0*/  @!P1 LEA R8, R10, R5, 0x18 ;  /* 0x000000050a089211 */ /* 0x004fc800078ec0ff */
[----:B------:R-:W-:Y:S01]  /*02f0*/  @!P0 IADD3 R7, PT, PT, R8, R7, RZ ;  /* 0x0000000708078210 */ /* 0x000fe20007ffe0ff */
[----:B------:R-:W-:Y:S04]  /*0300*/  @!P1 LDS R5, [R8+0x7fc] ;  /* 0x0007fc0008059984 */ /* 0x000fe80000000800 */
[----:B------:R-:W2:Y:S02]  /*0310*/  @!P1 LDS R10, [R8+0xbfc] ;  /* 0x000bfc00080a9984 */ /* 0x000ea40000000800 */
[----:B--2---:R-:W-:-:S05]  /*0320*/  @!P1 FADD R5, R5, R10 ;  /* 0x0000000a05059221 */ /* 0x004fca0000000000 */
[----:B------:R-:W-:Y:S01]  /*0330*/  @!P1 STS [R8+0xbfc], R5 ;  /* 0x000bfc0508009388 */ /* 0x000fe20000000800 */
[----:B------:R-:W-:Y:S01]  /*0340*/  BAR.SYNC.DEFER_BLOCKING 0x0 ;  /* 0x0000000000007b1d */ /* 0x000fe20000010000 */
[----:B------:R-:W-:-:S13]  /*0350*/  ISETP.GT.U32.AND P1, PT, R3, 0x6, PT ;  /* 0x000000060300780c */ /* 0x000fda0003f24070 */
[----:B0-----:R-:W-:-:S05]  /*0360*/  @!P1 LEA R11, R3, 0x200, 0x9 ;  /* 0x00000200030b9811 */ /* 0x001fca00078e48ff */
[----:B------:R-:W-:Y:S01]  /*0370*/  @!P1 IMAD.IADD R11, R8, 0x1, R11 ;  /* 0x00000001080b9824 */ /* 0x000fe200078e020b */
[----:B------:R-:W-:Y:S04]  /*0380*/  @!P0 LDS R9, [R7+-0x4] ;  /* 0xfffffc0007098984 */ /* 0x000fe80000000800 */
[----:B------:R-:W0:Y:S02]  /*0390*/  @!P0 LDS R10, [R7+0x1fc] ;  /* 0x0001fc00070a8984 */ /* 0x000e240000000800 */
[----:B0-----:R-:W-:-:S05]  /*03a0*/  @!P0 FADD R10, R9, R10 ;  /* 0x0000000a090a8221 */ /* 0x001fca0000000000 */
[----:B------:R-:W-:Y:S01]  /*03b0*/  @!P0 STS [R7+0x1fc], R10 ;  /* 0x0001fc0a07008388 */ /* 0x000fe20000000800 */
[----:B------:R-:W-:Y:S01]  /*03c0*/  BAR.SYNC.DEFER_BLOCKING 0x0 ;  /* 0x0000000000007b1d */ /* 0x000fe20000010000 */
[----:B------:R-:W-:-:S13]  /*03d0*/  ISETP.GT.U32.AND P0, PT, R3, 0xe, PT ;  /* 0x0000000e0300780c */ /* 0x000fda0003f04070 */
[----:B------:R-:W-:-:S05]  /*03e0*/  @!P0 LEA R5, R3, 0x100, 0x8 ;  /* 0x0000010003058811 */ /* 0x000fca00078e40ff */
[----:B------:R-:W-:Y:S01]  /*03f0*/  @!P0 IMAD.IADD R5, R8, 0x1, R5 ;  /* 0x0000000108058824 */ /* 0x000fe200078e0205 */
[----:B------:R-:W-:Y:S04]  /*0400*/  @!P1 LDS R9, [R11+-0x4] ;  /* 0xfffffc000b099984 */ /* 0x000fe80000000800 */
[----:B------:R-:W0:Y:S02]  /*0410*/  @!P1 LDS R12, [R11+0xfc] ;  /* 0x0000fc000b0c9984 */ /* 0x000e240000000800 */
[----:B0-----:R-:W-:-:S05]  /*0420*/  @!P1 FADD R12, R9, R12 ;  /* 0x0000000c090c9221 */ /* 0x001fca0000000000 */
[----:B------:R-:W-:Y:S01]  /*0430*/  @!P1 STS [R11+0xfc], R12 ;  /* 0x0000fc0c0b009388 */ /* 0x000fe20000000800 */
[----:B------:R-:W-:Y:S01]  /*0440*/  BAR.SYNC.DEFER_BLOCKING 0x0 ;  /* 0x0000000000007b1d */ /* 0x000fe20000010000 */
[----:B------:R-:W-:-:S13]  /*0450*/  ISETP.GT.U32.AND P1, PT, R3, 0x1e, PT ;  /* 0x0000001e0300780c */ /* 0x000fda0003f24070 */
[----:B------:R-:W-:-:S04]  /*0460*/  @!P1 LEA R7, R3, 0x80, 0x7 ;  /* 0x0000008003079811 */ /* 0x000fc800078e38ff */
[----:B------:R-:W-:Y:S01]  /*0470*/  @!P1 IADD3 R7, PT, PT, R8, R7, RZ ;  /* 0x0000000708079210 */ /* 0x000fe20007ffe0ff */
        /* <DEDUP_REMOVED lines=30> */
[----:B------:R-:W-:Y:S01]  /*0660*/  @!P1 IMAD R11, R3, 0x4, R6 ;  /* 0x00000004030b9824 */ /* 0x000fe200078e0206 */
[----:B------:R-:W-:Y:S04]  /*0670*/  @!P0 LDS R8, [R7+-0x4] ;  /* 0xfffffc0007088984 */ /* 0x000fe80000000800 */
[----:B------:R-:W0:Y:S02]  /*0680*/  @!P0 LDS R9, [R7+0x4] ;  /* 0x0000040007098984 */ /* 0x000e240000000800 */
[----:B0-----:R-:W-:-:S05]  /*0690*/  @!P0 FADD R10, R8, R9 ;  /* 0x00000009080a8221 */ /* 0x001fca0000000000 */
[----:B------:R-:W-:Y:S01]  /*06a0*/  @!P0 STS [R7+0x4], R10 ;  /* 0x0000040a07008388 */ /* 0x000fe20000000800 */
[----:B------:R-:W-:Y:S01]  /*06b0*/  BAR.SYNC.DEFER_BLOCKING 0x0 ;  /* 0x0000000000007b1d */ /* 0x000fe20000010000 */
[----:B-1----:R-:W-:-:S05]  /*06c0*/  ISETP.GE.U32.AND P0, PT, R2, UR4, PT ;  /* 0x0000000402007c0c */ /* 0x002fca000bf06070 */
[----:B------:R-:W-:Y:S04]  /*06d0*/  @!P1 LDS R3, [R11+0x4] ;  /* 0x000004000b039984 */ /* 0x000fe80000000800 */
[----:B------:R-:W0:Y:S02]  /*06e0*/  @!P1 LDS R8, [R11+0x8] ;  /* 0x000008000b089984 */ /* 0x000e240000000800 */
[----:B0-----:R-:W-:Y:S02]  /*06f0*/  @!P1 FADD R12, R3, R8 ;  /* 0x00000008030c9221 */ /* 0x001fe40000000000 */
[----:B------:R-:W0:Y:S03]  /*0700*/  @!P0 LDC.64 R8, c[0x0][0x388] ;  /* 0x0000e200ff088b82 */ /* 0x000e260000000a00 */
[----:B------:R-:W-:Y:S05]  /*0710*/  @!P1 STS [R11+0x8], R12 ;  /* 0x0000080c0b009388 */ /* 0x000fea0000000800 */
[----:B------:R-:W-:Y:S01]  /*0720*/  BAR.SYNC.DEFER_BLOCKING 0x0 ;  /* 0x0000000000007b1d */ /* 0x000fe20000010000 */
[----:B------:R-:W-:Y:S01]  /*0730*/  ISETP.GE.U32.AND P1, PT, R0, UR4, PT ;  /* 0x0000000400007c0c */ /* 0x000fe2000bf26070 */
[----:B0-----:R-:W-:-:S04]  /*0740*/  @!P0 IMAD.WIDE.U32 R2, R2, 0x4, R8 ;  /* 0x0000000402028825 */ /* 0x001fc800078e0008 */
[----:B------:R-:W0:Y:S04]  /*0750*/  @!P0 LDS R5, [R6] ;  /* 0x0000000006058984 */ /* 0x000e280000000800 */
[----:B0-----:R0:W-:Y:S04]  /*0760*/  @!P0 STG.E desc[UR6][R2.64], R5 ;  /* 0x0000000502008986 */ /* 0x0011e8000c101906 */
[----:B------:R-:W-:Y:S05]  /*0770*/  @P1 EXIT ;  /* 0x000000000000194d */ /* 0x000fea0003800000 */
[----:B0-----:R-:W0:Y:S01]  /*0780*/  LDS R5, [R4] ;  /* 0x0000000004057984 */ /* 0x001e220000000800 */
[----:B------:R-:W1:Y:S02]  /*0790*/  LDC.64 R2, c[0x0][0x388] ;  /* 0x0000e200ff027b82 */ /* 0x000e640000000a00 */
[----:B-1----:R-:W-:-:S05]  /*07a0*/  IMAD.WIDE.U32 R2, R0, 0x4, R2 ;  /* 0x0000000400027825 */ /* 0x002fca00078e0002 */
[----:B0-----:R-:W-:Y:S01]  /*07b0*/  STG.E desc[UR6][R2.64], R5 ;  /* 0x0000000502007986 */ /* 0x001fe2000c101906 */
[----:B------:R-:W-:Y:S05]  /*07c0*/  EXIT ;  /* 0x000000000000794d */ /* 0x000fea0003800000 */
.L_x_1:
[----:B------:R-:W-:-:S00]  /*07d0*/  BRA `(.L_x_1) ;  /* 0xfffffffc00fc7947 */ /* 0x000fc0000383ffff */
[----:B------:R-:W-:-:S00]  /*07e0*/  NOP ;  /* 0x0000000000007918 */ /* 0x000fc00000000000 */
        /* <DEDUP_REMOVED lines=9> */
.L_x_2:


//--------------------- .nv.shared._Z22Brent_Kung_scan_kernelPfS_j --------------------------
	.section	.nv.shared._Z22Brent_Kung_scan_kernelPfS_j,"aw",@nobits
	.sectionflags	@""
	.align	4
.nv.shared._Z22Brent_Kung_scan_kernelPfS_j:
	.zero		5120


//--------------------- .nv.shared.reserved.0     --------------------------
	.section	.nv.shared.reserved.0,"aw",@nobits
	.weak		__nv_reservedSMEM_offset_0_alias
	.size		__nv_reservedSMEM_offset_0_alias, 0, 64
	.other		__nv_reservedSMEM_offset_0_alias,@"STO_CUDA_RESERVED_SHARED STV_DEFAULT"
__nv_reservedSMEM_offset_0_alias:
	.zero		0
	.zero		64


//--------------------- .nv.constant0._Z22Brent_Kung_scan_kernelPfS_j --------------------------
	.section	.nv.constant0._Z22Brent_Kung_scan_kernelPfS_j,"a",@progbits
	.sectionflags	@""
	.align	4
.nv.constant0._Z22Brent_Kung_scan_kernelPfS_j:
	.zero		916


//--------------------- SYMBOLS --------------------------

	.type		.nv.reservedSmem.offset0,@object
	.size		.nv.reservedSmem.offset0,0x4
	.type		.nv.reservedSmem.cap,@object
	.size		.nv.reservedSmem.cap,0x4
